	.headerflags	@"EF_CUDA_TEXMODE_UNIFIED EF_CUDA_64BIT_ADDRESS EF_CUDA_ACCELERATORS EF_CUDA_SM90 EF_CUDA_VIRTUAL_SM(EF_CUDA_SM90)"
	.elftype	@"ET_EXEC"


//--------------------- .nv.info                  --------------------------
	.section	.nv.info,"",@"SHT_CUDA_INFO"
	.align	4


	//----- nvinfo : EIATTR_REGCOUNT
	.align		4
        /*0000*/ 	.byte	0x04, 0x2f
        /*0002*/ 	.short	(.L_3 - .L_2)
	.align		4
.L_2:
        /*0004*/ 	.word	index@(triton_poi_fused__native_batch_norm_legit_no_training_relu_10)
        /*0008*/ 	.word	0x00000020


	//----- nvinfo : EIATTR_MIN_STACK_SIZE
	.align		4
.L_3:
        /*000c*/ 	.byte	0x04, 0x12
        /*000e*/ 	.short	(.L_5 - .L_4)
	.align		4
.L_4:
        /*0010*/ 	.word	index@(triton_poi_fused__native_batch_norm_legit_no_training_relu_10)
        /*0014*/ 	.word	0x00000000


	//----- nvinfo : EIATTR_FRAME_SIZE
	.align		4
.L_5:
        /*0018*/ 	.byte	0x04, 0x11
        /*001a*/ 	.short	(.L_7 - .L_6)
	.align		4
.L_6:
        /*001c*/ 	.word	index@(triton_poi_fused__native_batch_norm_legit_no_training_relu_10)
        /*0020*/ 	.word	0x00000000


	//----- nvinfo : EIATTR_MIN_STACK_SIZE
	.align		4
.L_7:
        /*0024*/ 	.byte	0x04, 0x12
        /*0026*/ 	.short	(.L_9 - .L_8)
	.align		4
.L_8:
        /*0028*/ 	.word	index@(triton_poi_fused__native_batch_norm_legit_no_training_relu_10)
        /*002c*/ 	.word	0x00000000
.L_9:


//--------------------- .nv.info.triton_poi_fused__native_batch_norm_legit_no_training_relu_10 --------------------------
	.section	.nv.info.triton_poi_fused__native_batch_norm_legit_no_training_relu_10,"",@"SHT_CUDA_INFO"
	.sectionflags	@""
	.align	4


	//----- nvinfo : EIATTR_CUDA_API_VERSION
	.align		4
        /*0000*/ 	.byte	0x04, 0x37
        /*0002*/ 	.short	(.L_11 - .L_10)
.L_10:
        /*0004*/ 	.word	0x0000007c


	//----- nvinfo : EIATTR_KPARAM_INFO
	.align		4
.L_11:
        /*0008*/ 	.byte	0x04, 0x17
        /*000a*/ 	.short	(.L_13 - .L_12)
.L_12:
        /*000c*/ 	.word	0x00000000
        /*0010*/ 	.short	0x0007
        /*0012*/ 	.short	0x0034
        /*0014*/ 	.byte	0x00, 0xf0, 0x11, 0x00


	//----- nvinfo : EIATTR_KPARAM_INFO
	.align		4
.L_13:
        /*0018*/ 	.byte	0x04, 0x17
        /*001a*/ 	.short	(.L_15 - .L_14)
.L_14:
        /*001c*/ 	.word	0x00000000
        /*0020*/ 	.short	0x0006
        /*0022*/ 	.short	0x0030
        /*0024*/ 	.byte	0x00, 0xf0, 0x11, 0x00


	//----- nvinfo : EIATTR_KPARAM_INFO
	.align		4
.L_15:
        /*0028*/ 	.byte	0x04, 0x17
        /*002a*/ 	.short	(.L_17 - .L_16)
.L_16:
        /*002c*/ 	.word	0x00000000
        /*0030*/ 	.short	0x0005
        /*0032*/ 	.short	0x0028
        /*0034*/ 	.byte	0x00, 0xf4, 0x21, 0x00


	//----- nvinfo : EIATTR_KPARAM_INFO
	.align		4
.L_17:
        /*0038*/ 	.byte	0x04, 0x17
        /*003a*/ 	.short	(.L_19 - .L_18)
.L_18:
        /*003c*/ 	.word	0x00000000
        /*0040*/ 	.short	0x0004
        /*0042*/ 	.short	0x0020
        /*0044*/ 	.byte	0x00, 0xf4, 0x21, 0x00


	//----- nvinfo : EIATTR_KPARAM_INFO
	.align		4
.L_19:
        /*0048*/ 	.byte	0x04, 0x17
        /*004a*/ 	.short	(.L_21 - .L_20)
.L_20:
        /*004c*/ 	.word	0x00000000
        /*0050*/ 	.short	0x0003
        /*0052*/ 	.short	0x0018
        /*0054*/ 	.byte	0x00, 0xf4, 0x21, 0x00


	//----- nvinfo : EIATTR_KPARAM_INFO
	.align		4
.L_21:
        /*0058*/ 	.byte	0x04, 0x17
        /*005a*/ 	.short	(.L_23 - .L_22)
.L_22:
        /*005c*/ 	.word	0x00000000
        /*0060*/ 	.short	0x0002
        /*0062*/ 	.short	0x0010
        /*0064*/ 	.byte	0x00, 0xf4, 0x21, 0x00


	//----- nvinfo : EIATTR_KPARAM_INFO
	.align		4
.L_23:
        /*0068*/ 	.byte	0x04, 0x17
        /*006a*/ 	.short	(.L_25 - .L_24)
.L_24:
        /*006c*/ 	.word	0x00000000
        /*0070*/ 	.short	0x0001
        /*0072*/ 	.short	0x0008
        /*0074*/ 	.byte	0x00, 0xf4, 0x21, 0x00


	//----- nvinfo : EIATTR_KPARAM_INFO
	.align		4
.L_25:
        /*0078*/ 	.byte	0x04, 0x17
        /*007a*/ 	.short	(.L_27 - .L_26)
.L_26:
        /*007c*/ 	.word	0x00000000
        /*0080*/ 	.short	0x0000
        /*0082*/ 	.short	0x0000
        /*0084*/ 	.byte	0x00, 0xf4, 0x21, 0x00


	//----- nvinfo : EIATTR_SPARSE_MMA_MASK
	.align		4
.L_27:
        /*0088*/ 	.byte	0x03, 0x50
        /*008a*/ 	.short	0x0000


	//----- nvinfo : EIATTR_MAXREG_COUNT
	.align		4
        /*008c*/ 	.byte	0x03, 0x1b
        /*008e*/ 	.short	0x00ff


	//----- nvinfo : EIATTR_EXIT_INSTR_OFFSETS
	.align		4
        /*0090*/ 	.byte	0x04, 0x1c
        /*0092*/ 	.short	(.L_29 - .L_28)


	//   ....[0]....
.L_28:
        /*0094*/ 	.word	0x000011e0


	//   ....[1]....
        /*0098*/ 	.word	0x00001280


	//----- nvinfo : EIATTR_REQNTID
	.align		4
.L_29:
        /*009c*/ 	.byte	0x04, 0x10
        /*009e*/ 	.short	(.L_31 - .L_30)
.L_30:
        /*00a0*/ 	.word	0x00000080
        /*00a4*/ 	.word	0x00000001
        /*00a8*/ 	.word	0x00000001


	//----- nvinfo : EIATTR_CBANK_PARAM_SIZE
	.align		4
.L_31:
        /*00ac*/ 	.byte	0x03, 0x19
        /*00ae*/ 	.short	0x0038


	//----- nvinfo : EIATTR_PARAM_CBANK
	.align		4
        /*00b0*/ 	.byte	0x04, 0x0a
        /*00b2*/ 	.short	(.L_33 - .L_32)
	.align		4
.L_32:
        /*00b4*/ 	.word	index@(.nv.constant0.triton_poi_fused__native_batch_norm_legit_no_training_relu_10)
        /*00b8*/ 	.short	0x0210
        /*00ba*/ 	.short	0x0038


	//----- nvinfo : EIATTR_SW_WAR
	.align		4
.L_33:
        /*00bc*/ 	.byte	0x04, 0x36
        /*00be*/ 	.short	(.L_35 - .L_34)
.L_34:
        /*00c0*/ 	.word	0x00000008
.L_35:


//--------------------- .nv.callgraph             --------------------------
	.section	.nv.callgraph,"",@"SHT_CUDA_CALLGRAPH"
	.align	4
	.sectionentsize	8
	.align		4
        /*0000*/ 	.word	0x00000000
	.align		4
        /*0004*/ 	.word	0xffffffff
	.align		4
        /*0008*/ 	.word	0x00000000
	.align		4
        /*000c*/ 	.word	0xfffffffe
	.align		4
        /*0010*/ 	.word	0x00000000
	.align		4
        /*0014*/ 	.word	0xfffffffd
	.align		4
        /*0018*/ 	.word	0x00000000
	.align		4
        /*001c*/ 	.word	0xfffffffc


//--------------------- .nv.constant4             --------------------------
	.section	.nv.constant4,"a",@progbits
	.align	8
	.align		8
.nv.constant4:
        /*0000*/ 	.dword	_$_str
	.align		8
        /*0008*/ 	.dword	_$_str_$_2


//--------------------- .text.triton_poi_fused__native_batch_norm_legit_no_training_relu_10 --------------------------
	.section	.text.triton_poi_fused__native_batch_norm_legit_no_training_relu_10,"ax",@progbits
	.sectionflags	@"SHF_BARRIERS=1"
	.align	128
        .global         triton_poi_fused__native_batch_norm_legit_no_training_relu_10
        .type           triton_poi_fused__native_batch_norm_legit_no_training_relu_10,@function
        .size           triton_poi_fused__native_batch_norm_legit_no_training_relu_10,(.L_x_1 - triton_poi_fused__native_batch_norm_legit_no_training_relu_10)
        .other          triton_poi_fused__native_batch_norm_legit_no_training_relu_10,@"STO_CUDA_ENTRY STV_DEFAULT"
triton_poi_fused__native_batch_norm_legit_no_training_relu_10:
.text.triton_poi_fused__native_batch_norm_legit_no_training_relu_10:
[----:B------:R-:W0:Y:S01]  /*0000*/  LDC R1, c[0x0][0x28] ;  /* 0x00000a00ff017b82 */ /* 0x000e220000000800 */
[----:B------:R-:W1:Y:S07]  /*0010*/  S2R R2, SR_CTAID.Y ;  /* 0x0000000000027919 */ /* 0x000e6e0000002600 */
[----:B------:R-:W2:Y:S01]  /*0020*/  LDC.64 R10, c[0x0][0x220] ;  /* 0x00008800ff0a7b82 */ /* 0x000ea20000000a00 */
[----:B------:R-:W-:Y:S01]  /*0030*/  CS2R R6, SRZ ;  /* 0x0000000000067805 */ /* 0x000fe2000001ff00 */
[----:B------:R-:W-:Y:S01]  /*0040*/  ULDC.64 UR6, c[0x0][0x208] ;  /* 0x0000820000067ab9 */ /* 0x000fe20000000a00 */
[----:B------:R-:W3:Y:S01]  /*0050*/  S2R R0, SR_TID.X ;  /* 0x0000000000007919 */ /* 0x000ee20000002100 */
[----:B------:R-:W4:Y:S04]  /*0060*/  S2R R8, SR_CTAID.X ;  /* 0x0000000000087919 */ /* 0x000f280000002500 */
[----:B------:R-:W5:Y:S08]  /*0070*/  LDC.64 R24, c[0x0][0x210] ;  /* 0x00008400ff187b82 */ /* 0x000f700000000a00 */
[----:B------:R-:W4:Y:S01]  /*0080*/  LDC.64 R20, c[0x0][0x218] ;  /* 0x00008600ff147b82 */ /* 0x000f220000000a00 */
[----:B-1----:R-:W-:-:S02]  /*0090*/  IMAD.SHL.U32 R2, R2, 0x20, RZ ;  /* 0x0000002002027824 */ /* 0x002fc400078e00ff */
[----:B---3--:R-:W-:-:S05]  /*00a0*/  IMAD.SHL.U32 R3, R0, 0x4, RZ ;  /* 0x0000000400037824 */ /* 0x008fca00078e00ff */
[----:B------:R-:W-:-:S04]  /*00b0*/  LOP3.LUT R3, R2, 0x1c, R3, 0xf8, !PT ;  /* 0x0000001c02037812 */ /* 0x000fc800078ef803 */
[C---:B------:R-:W-:Y:S01]  /*00c0*/  ISETP.GE.AND P2, PT, R3.reuse, 0x500, PT ;  /* 0x000005000300780c */ /* 0x040fe20003f46270 */
[----:B------:R-:W-:-:S05]  /*00d0*/  IMAD.HI R4, R3, 0x66666667, RZ ;  /* 0x6666666703047827 */ /* 0x000fca00078e02ff */
[----:B------:R-:W-:-:S04]  /*00e0*/  SHF.R.U32.HI R5, RZ, 0x1f, R4 ;  /* 0x0000001fff057819 */ /* 0x000fc80000011604 */
[----:B------:R-:W-:Y:S02]  /*00f0*/  LEA.HI.SX32 R14, R4, R5, 0x19 ;  /* 0x00000005040e7211 */ /* 0x000fe400078fcaff */
[----:B------:R-:W-:-:S03]  /*0100*/  CS2R R4, SRZ ;  /* 0x0000000000047805 */ /* 0x000fc6000001ff00 */
[----:B------:R-:W-:-:S04]  /*0110*/  IMAD R23, R14, -0x140, R3 ;  /* 0xfffffec00e177824 */ /* 0x000fc800078e0203 */
[----:B--2---:R-:W-:-:S05]  /*0120*/  IMAD.WIDE R10, R23, 0x4, R10 ;  /* 0x00000004170a7825 */ /* 0x004fca00078e020a */
[----:B------:R1:W2:Y:S01]  /*0130*/  @!P2 LDG.E.EL.128 R4, desc[UR6][R10.64] ;  /* 0x000000060a04a981 */ /* 0x0002a2000c2e1d00 */
[----:B------:R-:W-:Y:S01]  /*0140*/  SHF.R.U32.HI R12, RZ, 0x3, R0 ;  /* 0x00000003ff0c7819 */ /* 0x000fe20000011600 */
[----:B----4-:R-:W-:Y:S02]  /*0150*/  IMAD.SHL.U32 R3, R8, 0x20, RZ ;  /* 0x0000002008037824 */ /* 0x010fe400078e00ff */
[----:B------:R-:W-:Y:S01]  /*0160*/  IMAD R9, R14, 0x4b140, R23 ;  /* 0x0004b1400e097824 */ /* 0x000fe200078e0217 */
[----:B------:R-:W-:-:S04]  /*0170*/  SGXT.U32 R12, R12, 0x4 ;  /* 0x000000040c0c781a */ /* 0x000fc80000000000 */
[----:B------:R-:W-:Y:S02]  /*0180*/  LOP3.LUT R8, R3, R12, RZ, 0xfc, !PT ;  /* 0x0000000c03087212 */ /* 0x000fe400078efcff */
[----:B-1----:R-:W-:Y:S02]  /*0190*/  CS2R R10, SRZ ;  /* 0x00000000000a7805 */ /* 0x002fe4000001ff00 */
[----:B------:R-:W-:Y:S02]  /*01a0*/  LOP3.LUT R12, R3, 0x10, R12, 0xfe, !PT ;  /* 0x00000010030c7812 */ /* 0x000fe400078efe0c */
[C---:B------:R-:W-:Y:S01]  /*01b0*/  ISETP.LT.AND P0, PT, R8.reuse, 0x3c1, !P2 ;  /* 0x000003c10800780c */ /* 0x040fe20005701270 */
[----:B------:R-:W-:Y:S01]  /*01c0*/  IMAD R27, R8, 0x140, R9 ;  /* 0x00000140081b7824 */ /* 0x000fe200078e0209 */
[----:B------:R-:W-:Y:S02]  /*01d0*/  ISETP.LT.AND P1, PT, R12, 0x3c1, !P2 ;  /* 0x000003c10c00780c */ /* 0x000fe40005721270 */
[----:B------:R-:W-:Y:S01]  /*01e0*/  CS2R R8, SRZ ;  /* 0x0000000000087805 */ /* 0x000fe2000001ff00 */
[----:B------:R-:W-:-:S02]  /*01f0*/  VIADD R13, R27, 0x1400 ;  /* 0x000014001b0d7836 */ /* 0x000fc40000000000 */
[----:B-----5:R-:W-:Y:S01]  /*0200*/  IMAD.WIDE R26, R27, 0x4, R24 ;  /* 0x000000041b1a7825 */ /* 0x020fe200078e0218 */
[----:B------:R-:W-:-:S03]  /*0210*/  CS2R R14, SRZ ;  /* 0x00000000000e7805 */ /* 0x000fc6000001ff00 */
[----:B------:R-:W-:Y:S01]  /*0220*/  IMAD.WIDE R24, R13, 0x4, R24 ;  /* 0x000000040d187825 */ /* 0x000fe200078e0218 */
[----:B------:R-:W-:Y:S01]  /*0230*/  CS2R R12, SRZ ;  /* 0x00000000000c7805 */ /* 0x000fe2000001ff00 */
[----:B------:R-:W3:Y:S01]  /*0240*/  @P0 LDG.E.EL.128 R8, desc[UR6][R26.64] ;  /* 0x000000061a080981 */ /* 0x000ee2000c2e1d00 */
[----:B------:R-:W-:Y:S01]  /*0250*/  CS2R R16, SRZ ;  /* 0x0000000000107805 */ /* 0x000fe2000001ff00 */
[----:B0-----:R-:W-:Y:S01]  /*0260*/  IMAD.WIDE R20, R23, 0x4, R20 ;  /* 0x0000000417147825 */ /* 0x001fe200078e0214 */
[----:B------:R-:W-:-:S04]  /*0270*/  CS2R R18, SRZ ;  /* 0x0000000000127805 */ /* 0x000fc8000001ff00 */
[----:B------:R0:W3:Y:S04]  /*0280*/  @!P2 LDG.E.EL.128 R12, desc[UR6][R20.64] ;  /* 0x00000006140ca981 */ /* 0x0000e8000c2e1d00 */
[----:B------:R1:W4:Y:S01]  /*0290*/  @P1 LDG.E.EL.128 R16, desc[UR6][R24.64] ;  /* 0x0000000618101981 */ /* 0x000322000c2e1d00 */
[----:B0-----:R-:W0:Y:S08]  /*02a0*/  LDC.64 R20, c[0x0][0x230] ;  /* 0x00008c00ff147b82 */ /* 0x001e300000000a00 */
[----:B-1----:R-:W1:Y:S01]  /*02b0*/  LDC.64 R24, c[0x0][0x228] ;  /* 0x00008a00ff187b82 */ /* 0x002e620000000a00 */
[----:B0-----:R-:W-:-:S04]  /*02c0*/  IMAD.WIDE R20, R23, 0x4, R20 ;  /* 0x0000000417147825 */ /* 0x001fc800078e0214 */
[----:B-1----:R-:W-:-:S04]  /*02d0*/  IMAD.WIDE R24, R23, 0x4, R24 ;  /* 0x0000000417187825 */ /* 0x002fc800078e0218 */
[----:B--2---:R-:W-:Y:S01]  /*02e0*/  FADD R4, R4, 9.9999997473787516356e-06 ;  /* 0x3727c5ac04047421 */ /* 0x004fe20000000000 */
[----:B------:R-:W-:-:S03]  /*02f0*/  FADD R5, R5, 9.9999997473787516356e-06 ;  /* 0x3727c5ac05057421 */ /* 0x000fc60000000000 */
[----:B------:R-:W0:Y:S08]  /*0300*/  MUFU.SQRT R27, R4 ;  /* 0x00000004001b7308 */ /* 0x000e300000002000 */
[----:B------:R1:W2:Y:S01]  /*0310*/  MUFU.SQRT R22, R5 ;  /* 0x0000000500167308 */ /* 0x0002a20000002000 */
[C---:B0-----:R-:W-:Y:S02]  /*0320*/  FSETP.GT.AND P0, PT, R27.reuse, 8.50705917302346158658e+37, PT ;  /* 0x7e8000001b00780b */ /* 0x041fe40003f04000 */
[----:B------:R-:W-:Y:S01]  /*0330*/  FSETP.GEU.AND P3, PT, R27, 1.175494350822287508e-38, PT ;  /* 0x008000001b00780b */ /* 0x000fe20003f6e000 */
[----:B-1----:R-:W-:Y:S01]  /*0340*/  IMAD.MOV.U32 R5, RZ, RZ, 0x3e800000 ;  /* 0x3e800000ff057424 */ /* 0x002fe200078e00ff */
[----:B--2---:R-:W-:-:S02]  /*0350*/  FSETP.GT.AND P1, PT, R22, 8.50705917302346158658e+37, PT ;  /* 0x7e8000001600780b */ /* 0x004fc40003f24000 */
[----:B------:R-:W-:Y:S02]  /*0360*/  FSETP.GEU.AND P4, PT, R22, 1.175494350822287508e-38, PT ;  /* 0x008000001600780b */ /* 0x000fe40003f8e000 */
[----:B------:R-:W-:-:S05]  /*0370*/  FSEL R29, R5, 1, P1 ;  /* 0x3f800000051d7808 */ /* 0x000fca0000800000 */
[----:B------:R-:W-:Y:S01]  /*0380*/  @P0 FMUL R27, R27, 0.25 ;  /* 0x3e8000001b1b0820 */ /* 0x000fe20000400000 */
[----:B---3--:R-:W-:Y:S01]  /*0390*/  FADD R4, -R12, R8 ;  /* 0x000000080c047221 */ /* 0x008fe20000000100 */
[----:B------:R-:W-:Y:S01]  /*03a0*/  FADD R26, -R14, R10 ;  /* 0x0000000a0e1a7221 */ /* 0x000fe20000000100 */
[----:B------:R-:W-:Y:S01]  /*03b0*/  FADD R28, -R15, R11 ;  /* 0x0000000b0f1c7221 */ /* 0x000fe20000000100 */
[----:B------:R-:W-:Y:S01]  /*03c0*/  @!P3 FMUL R27, R27, 16777216 ;  /* 0x4b8000001b1bb820 */ /* 0x000fe20000400000 */
[----:B----4-:R-:W-:Y:S01]  /*03d0*/  FADD R16, -R12, R16 ;  /* 0x000000100c107221 */ /* 0x010fe20000000100 */
[----:B------:R-:W-:Y:S01]  /*03e0*/  FSEL R12, R5, 1, P0 ;  /* 0x3f800000050c7808 */ /* 0x000fe20000000000 */
[----:B------:R-:W-:Y:S01]  /*03f0*/  FADD R17, -R13, R17 ;  /* 0x000000110d117221 */ /* 0x000fe20000000100 */
[----:B------:R-:W-:Y:S01]  /*0400*/  @P1 FMUL R22, R22, 0.25 ;  /* 0x3e80000016161820 */ /* 0x000fe20000400000 */
[----:B------:R-:W-:Y:S01]  /*0410*/  FADD R18, -R14, R18 ;  /* 0x000000120e127221 */ /* 0x000fe20000000100 */
[----:B------:R-:W0:Y:S01]  /*0420*/  MUFU.RCP R27, R27 ;  /* 0x0000001b001b7308 */ /* 0x000e220000001000 */
[----:B------:R-:W-:Y:S01]  /*0430*/  @!P3 FMUL R12, R12, 16777216 ;  /* 0x4b8000000c0cb820 */ /* 0x000fe20000400000 */
[----:B------:R-:W-:Y:S01]  /*0440*/  @!P4 FMUL R22, R22, 16777216 ;  /* 0x4b8000001616c820 */ /* 0x000fe20000400000 */
[----:B------:R-:W-:Y:S01]  /*0450*/  @!P4 FMUL R29, R29, 16777216 ;  /* 0x4b8000001d1dc820 */ /* 0x000fe20000400000 */
[----:B------:R-:W-:Y:S01]  /*0460*/  FADD R19, -R15, R19 ;  /* 0x000000130f137221 */ /* 0x000fe20000000100 */
[----:B------:R-:W-:-:S03]  /*0470*/  CS2R R10, SRZ ;  /* 0x00000000000a7805 */ /* 0x000fc6000001ff00 */
[----:B------:R1:W2:Y:S01]  /*0480*/  MUFU.RCP R8, R22 ;  /* 0x0000001600087308 */ /* 0x0002a20000001000 */
[----:B------:R-:W-:Y:S01]  /*0490*/  CS2R R14, SRZ ;  /* 0x00000000000e7805 */ /* 0x000fe2000001ff00 */
[----:B0-----:R-:W-:Y:S01]  /*04a0*/  FMUL R27, R27, R12 ;  /* 0x0000000c1b1b7220 */ /* 0x001fe20000400000 */
[----:B-1----:R-:W-:Y:S01]  /*04b0*/  FADD R22, -R13, R9 ;  /* 0x000000090d167221 */ /* 0x002fe20000000100 */
[----:B------:R-:W-:Y:S01]  /*04c0*/  CS2R R12, SRZ ;  /* 0x00000000000c7805 */ /* 0x000fe2000001ff00 */
[----:B--2---:R-:W-:Y:S01]  /*04d0*/  FMUL R29, R8, R29 ;  /* 0x0000001d081d7220 */ /* 0x004fe20000400000 */
[----:B------:R-:W-:-:S04]  /*04e0*/  CS2R R8, SRZ ;  /* 0x0000000000087805 */ /* 0x000fc8000001ff00 */
[----:B------:R-:W2:Y:S04]  /*04f0*/  @!P2 LDG.E.EL.128 R12, desc[UR6][R20.64] ;  /* 0x00000006140ca981 */ /* 0x000ea8000c2e1d00 */
[----:B------:R0:W2:Y:S01]  /*0500*/  @!P2 LDG.E.EL.128 R8, desc[UR6][R24.64] ;  /* 0x000000061808a981 */ /* 0x0000a2000c2e1d00 */
[----:B------:R-:W-:-:S06]  /*0510*/  FADD R7, R7, 9.9999997473787516356e-06 ;  /* 0x3727c5ac07077421 */ /* 0x000fcc0000000000 */
[----:B------:R-:W1:Y:S01]  /*0520*/  MUFU.SQRT R7, R7 ;  /* 0x0000000700077308 */ /* 0x000e620000002000 */
[----:B------:R-:W-:Y:S02]  /*0530*/  FADD R23, R6, 9.9999997473787516356e-06 ;  /* 0x3727c5ac06177421 */ /* 0x000fe40000000000 */
[----:B------:R-:W3:Y:S05]  /*0540*/  S2R R6, SR_TID.X ;  /* 0x0000000000067919 */ /* 0x000eea0000002100 */
[----:B0-----:R-:W0:Y:S01]  /*0550*/  MUFU.SQRT R24, R23 ;  /* 0x0000001700187308 */ /* 0x001e220000002000 */
[C---:B-1----:R-:W-:Y:S02]  /*0560*/  FSETP.GT.AND P1, PT, R7.reuse, 8.50705917302346158658e+37, PT ;  /* 0x7e8000000700780b */ /* 0x042fe40003f24000 */
[----:B------:R-:W-:Y:S01]  /*0570*/  FSETP.GEU.AND P3, PT, R7, 1.175494350822287508e-38, PT ;  /* 0x008000000700780b */ /* 0x000fe20003f6e000 */
[----:B------:R-:W1:Y:S01]  /*0580*/  S2UR UR5, SR_CgaCtaId ;  /* 0x00000000000579c3 */ /* 0x000e620000008800 */
[----:B0-----:R-:W-:-:S09]  /*0590*/  FSETP.GT.AND P0, PT, R24, 8.50705917302346158658e+37, PT ;  /* 0x7e8000001800780b */ /* 0x001fd20003f04000 */
[----:B------:R-:W-:Y:S01]  /*05a0*/  @P1 FMUL R7, R7, 0.25 ;  /* 0x3e80000007071820 */ /* 0x000fe20000400000 */
[----:B------:R-:W-:-:S03]  /*05b0*/  FSETP.GEU.AND P2, PT, R24, 1.175494350822287508e-38, PT ;  /* 0x008000001800780b */ /* 0x000fc60003f4e000 */
[----:B------:R-:W-:Y:S01]  /*05c0*/  @!P3 FMUL R7, R7, 16777216 ;  /* 0x4b8000000707b820 */ /* 0x000fe20000400000 */
[C---:B------:R-:W-:Y:S01]  /*05d0*/  FMUL R21, R27.reuse, R16 ;  /* 0x000000101b157220 */ /* 0x040fe20000400000 */
[----:B------:R-:W-:Y:S02]  /*05e0*/  FMUL R27, R27, R4 ;  /* 0x000000041b1b7220 */ /* 0x000fe40000400000 */
[----:B------:R-:W0:Y:S01]  /*05f0*/  MUFU.RCP R20, R7 ;  /* 0x0000000700147308 */ /* 0x000e220000001000 */
[C---:B------:R-:W-:Y:S01]  /*0600*/  FSEL R16, R5.reuse, 1, P0 ;  /* 0x3f80000005107808 */ /* 0x040fe20000000000 */
[----:B------:R-:W-:Y:S01]  /*0610*/  @P0 FMUL R24, R24, 0.25 ;  /* 0x3e80000018180820 */ /* 0x000fe20000400000 */
[----:B------:R-:W-:Y:S01]  /*0620*/  FSEL R5, R5, 1, P1 ;  /* 0x3f80000005057808 */ /* 0x000fe20000800000 */
[----:B------:R-:W-:Y:S02]  /*0630*/  UMOV UR4, 0x400 ;  /* 0x0000040000047882 */ /* 0x000fe40000000000 */
[----:B------:R-:W-:-:S02]  /*0640*/  @!P2 FMUL R24, R24, 16777216 ;  /* 0x4b8000001818a820 */ /* 0x000fc40000400000 */
[----:B------:R-:W-:Y:S01]  /*0650*/  @!P3 FMUL R5, R5, 16777216 ;  /* 0x4b8000000505b820 */ /* 0x000fe20000400000 */
[----:B-1----:R-:W-:Y:S01]  /*0660*/  UPRMT UR4, UR5, 0x654, UR4 ;  /* 0x0000065405047896 */ /* 0x002fe20008000004 */
[----:B------:R-:W1:Y:S02]  /*0670*/  MUFU.RCP R23, R24 ;  /* 0x0000001800177308 */ /* 0x000e640000001000 */
[----:B0-----:R-:W-:Y:S01]  /*0680*/  FMUL R20, R20, R5 ;  /* 0x0000000514147220 */ /* 0x001fe20000400000 */
[----:B------:R-:W-:-:S04]  /*0690*/  @!P2 FMUL R16, R16, 16777216 ;  /* 0x4b8000001010a820 */ /* 0x000fc80000400000 */
[----:B-1----:R-:W-:Y:S01]  /*06a0*/  FMUL R23, R23, R16 ;  /* 0x0000001017177220 */ /* 0x002fe20000400000 */
[----:B------:R-:W-:Y:S01]  /*06b0*/  LOP3.LUT R3, R3, 0x1f, R0, 0xf8, !PT ;  /* 0x0000001f03037812 */ /* 0x000fe200078ef800 */
[----:B------:R-:W-:Y:S01]  /*06c0*/  FMUL R28, R20, R28 ;  /* 0x0000001c141c7220 */ /* 0x000fe20000400000 */
[-CC-:B--2---:R-:W-:Y:S01]  /*06d0*/  FFMA R4, R27, R8.reuse, R12.reuse ;  /* 0x000000081b047223 */ /* 0x184fe2000000000c */
[----:B------:R-:W-:Y:S01]  /*06e0*/  FFMA R8, R21, R8, R12 ;  /* 0x0000000815087223 */ /* 0x000fe2000000000c */
[----:B---3--:R-:W-:Y:S01]  /*06f0*/  IMAD.SHL.U32 R12, R6, 0x80, RZ ;  /* 0x00000080060c7824 */ /* 0x008fe200078e00ff */
[----:B------:R-:W-:-:S04]  /*0700*/  SHF.R.U32.HI R21, RZ, 0x3, R6 ;  /* 0x00000003ff157819 */ /* 0x000fc80000011606 */
[----:B------:R-:W-:Y:S02]  /*0710*/  SGXT.U32 R21, R21, 0x4 ;  /* 0x000000041515781a */ /* 0x000fe40000000000 */
[----:B------:R-:W-:-:S04]  /*0720*/  LOP3.LUT R12, R12, 0x380, RZ, 0xc0, !PT ;  /* 0x000003800c0c7812 */ /* 0x000fc800078ec0ff */
[C---:B------:R-:W-:Y:S02]  /*0730*/  LOP3.LUT R5, R12.reuse, R21, RZ, 0xfc, !PT ;  /* 0x000000150c057212 */ /* 0x040fe400078efcff */
[----:B------:R-:W-:-:S04]  /*0740*/  LOP3.LUT R21, R12, 0x40, RZ, 0xfc, !PT ;  /* 0x000000400c157812 */ /* 0x000fc800078efcff */
[----:B------:R-:W-:Y:S02]  /*0750*/  LEA.HI R24, R21, UR4, RZ, 0x1d ;  /* 0x0000000415187c11 */ /* 0x000fe4000f8fe8ff */
[----:B------:R-:W-:-:S04]  /*0760*/  SHF.R.U32.HI R21, RZ, 0x5, R0 ;  /* 0x00000005ff157819 */ /* 0x000fc80000011600 */
[----:B------:R-:W-:-:S04]  /*0770*/  SGXT.U32 R21, R21, 0x2 ;  /* 0x000000021515781a */ /* 0x000fc80000000000 */
[----:B------:R-:W-:Y:S01]  /*0780*/  LOP3.LUT R2, R21, R2, RZ, 0xfc, !PT ;  /* 0x0000000215027212 */ /* 0x000fe200078efcff */
[----:B------:R-:W-:Y:S01]  /*0790*/  FMUL R21, R23, R18 ;  /* 0x0000001217157220 */ /* 0x000fe20000400000 */
[C---:B------:R-:W-:Y:S02]  /*07a0*/  LOP3.LUT R7, R12.reuse, 0x20, RZ, 0xfc, !PT ;  /* 0x000000200c077812 */ /* 0x040fe400078efcff */
[----:B------:R-:W-:Y:S01]  /*07b0*/  LOP3.LUT R25, R12, 0x60, RZ, 0xfc, !PT ;  /* 0x000000600c197812 */ /* 0x000fe200078efcff */
[----:B------:R-:W-:Y:S01]  /*07c0*/  IMAD.HI R18, R2, 0x66666667, RZ ;  /* 0x6666666702127827 */ /* 0x000fe200078e02ff */
[----:B------:R-:W-:Y:S02]  /*07d0*/  LEA.HI R16, R12, UR4, RZ, 0x1d ;  /* 0x000000040c107c11 */ /* 0x000fe4000f8fe8ff */
[----:B------:R-:W-:Y:S01]  /*07e0*/  LEA.HI R12, R7, UR4, RZ, 0x1d ;  /* 0x00000004070c7c11 */ /* 0x000fe2000f8fe8ff */
[----:B------:R-:W-:Y:S02]  /*07f0*/  IMAD R7, R5, 0x4, R24 ;  /* 0x0000000405077824 */ /* 0x000fe400078e0218 */
[----:B------:R-:W-:Y:S01]  /*0800*/  FMUL R24, R29, R17 ;  /* 0x000000111d187220 */ /* 0x000fe20000400000 */
[----:B------:R-:W-:Y:S01]  /*0810*/  FMUL R23, R23, R26 ;  /* 0x0000001a17177220 */ /* 0x000fe20000400000 */
[----:B------:R-:W-:Y:S01]  /*0820*/  SHF.R.U32.HI R17, RZ, 0x1f, R18 ;  /* 0x0000001fff117819 */ /* 0x000fe20000011612 */
[----:B------:R-:W-:Y:S01]  /*0830*/  FMUL R26, R29, R22 ;  /* 0x000000161d1a7220 */ /* 0x000fe20000400000 */
[----:B------:R-:W-:-:S02]  /*0840*/  LEA.HI R25, R25, UR4, RZ, 0x1d ;  /* 0x0000000419197c11 */ /* 0x000fc4000f8fe8ff */
[----:B------:R-:W-:Y:S01]  /*0850*/  LEA.HI.SX32 R17, R18, R17, 0x19 ;  /* 0x0000001112117211 */ /* 0x000fe200078fcaff */
[-CC-:B------:R-:W-:Y:S01]  /*0860*/  FFMA R18, R26, R9.reuse, R13.reuse ;  /* 0x000000091a127223 */ /* 0x180fe2000000000d */
[----:B------:R-:W-:Y:S01]  /*0870*/  FFMA R13, R24, R9, R13 ;  /* 0x00000009180d7223 */ /* 0x000fe2000000000d */
[----:B------:R-:W-:Y:S02]  /*0880*/  SHF.R.U32.HI R9, RZ, 0x3, R0 ;  /* 0x00000003ff097819 */ /* 0x000fe40000011600 */
[----:B------:R-:W-:Y:S01]  /*0890*/  LOP3.LUT R0, R6, 0x7f, RZ, 0xc0, !PT ;  /* 0x0000007f06007812 */ /* 0x000fe200078ec0ff */
[C---:B------:R-:W-:Y:S02]  /*08a0*/  IMAD R16, R5.reuse, 0x4, R16 ;  /* 0x0000000405107824 */ /* 0x040fe400078e0210 */
[----:B------:R-:W-:Y:S01]  /*08b0*/  FMUL R22, R20, R19 ;  /* 0x0000001314167220 */ /* 0x000fe20000400000 */
[C---:B------:R-:W-:Y:S02]  /*08c0*/  IMAD R12, R5.reuse, 0x4, R12 ;  /* 0x00000004050c7824 */ /* 0x040fe400078e020c */
[----:B------:R-:W-:Y:S01]  /*08d0*/  IMAD R5, R5, 0x4, R25 ;  /* 0x0000000405057824 */ /* 0x000fe200078e0219 */
[----:B------:R-:W-:Y:S01]  /*08e0*/  LOP3.LUT R25, R0, 0x280, RZ, 0xfc, !PT ;  /* 0x0000028000197812 */ /* 0x000fe200078efcff */
[----:B------:R-:W-:Y:S01]  /*08f0*/  FFMA R20, R21, R10, R14 ;  /* 0x0000000a15147223 */ /* 0x000fe2000000000e */
[-CC-:B------:R-:W-:Y:S01]  /*0900*/  FFMA R21, R28, R11.reuse, R15.reuse ;  /* 0x0000000b1c157223 */ /* 0x180fe2000000000f */
[----:B------:R-:W-:Y:S01]  /*0910*/  FFMA R22, R22, R11, R15 ;  /* 0x0000000b16167223 */ /* 0x000fe2000000000f */
[----:B------:R-:W-:-:S02]  /*0920*/  LOP3.LUT R11, R0, 0x180, RZ, 0xfc, !PT ;  /* 0x00000180000b7812 */ /* 0x000fc400078efcff */
[C---:B------:R-:W-:Y:S02]  /*0930*/  LOP3.LUT R15, R0.reuse, 0x200, RZ, 0xfc, !PT ;  /* 0x00000200000f7812 */ /* 0x040fe400078efcff */
[----:B------:R-:W-:Y:S02]  /*0940*/  SHF.R.U32.HI R25, RZ, 0x3, R25 ;  /* 0x00000003ff197819 */ /* 0x000fe40000011619 */
[----:B------:R-:W-:Y:S02]  /*0950*/  LOP3.LUT R27, R0, 0x300, RZ, 0xfc, !PT ;  /* 0x00000300001b7812 */ /* 0x000fe400078efcff */
[----:B------:R-:W-:Y:S02]  /*0960*/  SHF.R.U32.HI R11, RZ, 0x3, R11 ;  /* 0x00000003ff0b7819 */ /* 0x000fe4000001160b */
[----:B------:R-:W-:Y:S02]  /*0970*/  SHF.R.U32.HI R15, RZ, 0x3, R15 ;  /* 0x00000003ff0f7819 */ /* 0x000fe4000001160f */
[----:B------:R-:W-:-:S02]  /*0980*/  LOP3.LUT R25, R25, 0x5c, RZ, 0xc0, !PT ;  /* 0x0000005c19197812 */ /* 0x000fc400078ec0ff */
[----:B------:R-:W-:Y:S02]  /*0990*/  SHF.R.U32.HI R27, RZ, 0x3, R27 ;  /* 0x00000003ff1b7819 */ /* 0x000fe4000001161b */
[----:B------:R-:W-:Y:S01]  /*09a0*/  FSETP.GEU.AND P0, PT, R4, RZ, PT ;  /* 0x000000ff0400720b */ /* 0x000fe20003f0e000 */
[----:B------:R-:W-:Y:S01]  /*09b0*/  FFMA R19, R23, R10, R14 ;  /* 0x0000000a17137223 */ /* 0x000fe2000000000e */
[----:B------:R-:W-:Y:S01]  /*09c0*/  LOP3.LUT R11, R11, 0x3c, RZ, 0xc0, !PT ;  /* 0x0000003c0b0b7812 */ /* 0x000fe200078ec0ff */
[----:B------:R-:W-:Y:S01]  /*09d0*/  VIADD R25, R25, UR4 ;  /* 0x0000000419197c36 */ /* 0x000fe20008000000 */
[----:B------:R-:W-:Y:S02]  /*09e0*/  LOP3.LUT R15, R15, 0x4c, RZ, 0xc0, !PT ;  /* 0x0000004c0f0f7812 */ /* 0x000fe400078ec0ff */
[----:B------:R-:W-:Y:S02]  /*09f0*/  LOP3.LUT R9, R9, 0xc, RZ, 0xc0, !PT ;  /* 0x0000000c09097812 */ /* 0x000fe400078ec0ff */
[----:B------:R-:W-:-:S02]  /*0a00*/  LOP3.LUT R27, R27, 0x6c, RZ, 0xc0, !PT ;  /* 0x0000006c1b1b7812 */ /* 0x000fc400078ec0ff */
[----:B------:R-:W-:Y:S02]  /*0a10*/  FSEL R4, R4, RZ, P0 ;  /* 0x000000ff04047208 */ /* 0x000fe40000000000 */
[----:B------:R-:W-:Y:S01]  /*0a20*/  FSETP.GEU.AND P0, PT, R18, RZ, PT ;  /* 0x000000ff1200720b */ /* 0x000fe20003f0e000 */
[----:B------:R-:W-:Y:S01]  /*0a30*/  VIADD R11, R11, UR4 ;  /* 0x000000040b0b7c36 */ /* 0x000fe20008000000 */
[C---:B------:R-:W-:Y:S01]  /*0a40*/  LOP3.LUT R10, R0.reuse, 0x100, RZ, 0xfc, !PT ;  /* 0x00000100000a7812 */ /* 0x040fe200078efcff */
[----:B------:R-:W-:Y:S01]  /*0a50*/  VIADD R15, R15, UR4 ;  /* 0x000000040f0f7c36 */ /* 0x000fe20008000000 */
[----:B------:R-:W-:Y:S01]  /*0a60*/  FSETP.GEU.AND P3, PT, R19, RZ, PT ;  /* 0x000000ff1300720b */ /* 0x000fe20003f6e000 */
[----:B------:R-:W-:Y:S01]  /*0a70*/  IMAD R14, R0, 0x4, R25 ;  /* 0x00000004000e7824 */ /* 0x000fe200078e0219 */
[----:B------:R-:W-:Y:S01]  /*0a80*/  FSEL R25, R18, RZ, P0 ;  /* 0x000000ff12197208 */ /* 0x000fe20000000000 */
[----:B------:R-:W-:Y:S01]  /*0a90*/  VIADD R23, R9, UR4 ;  /* 0x0000000409177c36 */ /* 0x000fe20008000000 */
[----:B------:R-:W-:Y:S01]  /*0aa0*/  FSETP.GEU.AND P1, PT, R8, RZ, PT ;  /* 0x000000ff0800720b */ /* 0x000fe20003f2e000 */
[----:B------:R-:W-:Y:S01]  /*0ab0*/  VIADD R27, R27, UR4 ;  /* 0x000000041b1b7c36 */ /* 0x000fe20008000000 */
[----:B------:R-:W-:Y:S01]  /*0ac0*/  SHF.R.U32.HI R9, RZ, 0x3, R10 ;  /* 0x00000003ff097819 */ /* 0x000fe2000001160a */
[C---:B------:R-:W-:Y:S01]  /*0ad0*/  IMAD R10, R0.reuse, 0x4, R11 ;  /* 0x00000004000a7824 */ /* 0x040fe200078e020b */
[----:B------:R-:W-:Y:S01]  /*0ae0*/  FSETP.GEU.AND P0, PT, R13, RZ, PT ;  /* 0x000000ff0d00720b */ /* 0x000fe20003f0e000 */
[C---:B------:R-:W-:Y:S01]  /*0af0*/  IMAD R11, R0.reuse, 0x4, R15 ;  /* 0x00000004000b7824 */ /* 0x040fe200078e020f */
[----:B------:R-:W-:Y:S01]  /*0b00*/  FSETP.GEU.AND P2, PT, R21, RZ, PT ;  /* 0x000000ff1500720b */ /* 0x000fe20003f4e000 */
[----:B------:R-:W-:Y:S01]  /*0b10*/  IMAD R15, R0, 0x4, R27 ;  /* 0x00000004000f7824 */ /* 0x000fe200078e021b */
[----:B------:R-:W-:-:S02]  /*0b20*/  FSEL R18, R19, RZ, P3 ;  /* 0x000000ff13127208 */ /* 0x000fc40001800000 */
[----:B------:R-:W-:Y:S02]  /*0b30*/  FSEL R19, R8, RZ, P1 ;  /* 0x000000ff08137208 */ /* 0x000fe40000800000 */
[----:B------:R-:W-:Y:S02]  /*0b40*/  FSEL R27, R13, RZ, P0 ;  /* 0x000000ff0d1b7208 */ /* 0x000fe40000000000 */
[----:B------:R-:W-:Y:S02]  /*0b50*/  FSETP.GEU.AND P1, PT, R20, RZ, PT ;  /* 0x000000ff1400720b */ /* 0x000fe40003f2e000 */
[----:B------:R-:W-:Y:S02]  /*0b60*/  FSEL R26, R21, RZ, P2 ;  /* 0x000000ff151a7208 */ /* 0x000fe40001000000 */
[----:B------:R-:W-:Y:S01]  /*0b70*/  FSETP.GEU.AND P0, PT, R22, RZ, PT ;  /* 0x000000ff1600720b */ /* 0x000fe20003f0e000 */
[----:B------:R-:W-:Y:S01]  /*0b80*/  STS [R16], R4 ;  /* 0x0000000410007388 */ /* 0x000fe20000000800 */
[----:B------:R-:W-:-:S02]  /*0b90*/  FSEL R28, R20, RZ, P1 ;  /* 0x000000ff141c7208 */ /* 0x000fc40000800000 */
[----:B------:R-:W-:Y:S01]  /*0ba0*/  FSEL R22, R22, RZ, P0 ;  /* 0x000000ff16167208 */ /* 0x000fe20000000000 */
[----:B------:R-:W-:Y:S04]  /*0bb0*/  STS [R12+0x80], R25 ;  /* 0x000080190c007388 */ /* 0x000fe80000000800 */
[----:B------:R0:W-:Y:S04]  /*0bc0*/  STS [R7+0x100], R18 ;  /* 0x0001001207007388 */ /* 0x0001e80000000800 */
[----:B------:R-:W-:Y:S04]  /*0bd0*/  STS [R5+0x180], R26 ;  /* 0x0001801a05007388 */ /* 0x000fe80000000800 */
[----:B------:R-:W-:Y:S04]  /*0be0*/  STS [R16+0x40], R19 ;  /* 0x0000401310007388 */ /* 0x000fe80000000800 */
[----:B------:R1:W-:Y:S04]  /*0bf0*/  STS [R12+0xc0], R27 ;  /* 0x0000c01b0c007388 */ /* 0x0003e80000000800 */
[----:B------:R-:W-:Y:S04]  /*0c00*/  STS [R7+0x140], R28 ;  /* 0x0001401c07007388 */ /* 0x000fe80000000800 */
[----:B------:R2:W-:Y:S01]  /*0c10*/  STS [R5+0x1c0], R22 ;  /* 0x0001c01605007388 */ /* 0x0005e20000000800 */
[----:B------:R-:W-:Y:S01]  /*0c20*/  BAR.SYNC.DEFER_BLOCKING 0x0 ;  /* 0x0000000000007b1d */ /* 0x000fe20000010000 */
[----:B------:R-:W-:Y:S01]  /*0c30*/  IMAD R23, R0, 0x4, R23 ;  /* 0x0000000400177824 */ /* 0x000fe200078e0217 */
[----:B------:R-:W-:-:S02]  /*0c40*/  LOP3.LUT R24, R2, 0x8, RZ, 0xfc, !PT ;  /* 0x0000000802187812 */ /* 0x000fc400078efcff */
[----:B------:R-:W-:Y:S02]  /*0c50*/  LOP3.LUT R8, R2, 0xc, RZ, 0xfc, !PT ;  /* 0x0000000c02087812 */ /* 0x000fe400078efcff */
[----:B------:R-:W-:Y:S01]  /*0c60*/  LOP3.LUT R6, R0, 0x80, RZ, 0xfc, !PT ;  /* 0x0000008000067812 */ /* 0x000fe200078efcff */
[----:B0-----:R-:W-:Y:S01]  /*0c70*/  IMAD.HI R18, R24, 0x66666667, RZ ;  /* 0x6666666718127827 */ /* 0x001fe200078e02ff */
[----:B------:R-:W-:-:S03]  /*0c80*/  LOP3.LUT R13, R2, 0x4, RZ, 0xfc, !PT ;  /* 0x00000004020d7812 */ /* 0x000fc600078efcff */
[----:B------:R-:W-:Y:S01]  /*0c90*/  IMAD.HI R21, R8, 0x66666667, RZ ;  /* 0x6666666708157827 */ /* 0x000fe200078e02ff */
[----:B------:R-:W-:Y:S02]  /*0ca0*/  SHF.R.U32.HI R6, RZ, 0x3, R6 ;  /* 0x00000003ff067819 */ /* 0x000fe40000011606 */
[----:B-1----:R-:W-:Y:S01]  /*0cb0*/  LOP3.LUT R12, R2, 0x18, RZ, 0xfc, !PT ;  /* 0x00000018020c7812 */ /* 0x002fe200078efcff */
[----:B------:R-:W-:Y:S01]  /*0cc0*/  IMAD.HI R20, R13, 0x66666667, RZ ;  /* 0x666666670d147827 */ /* 0x000fe200078e02ff */
[----:B------:R-:W-:Y:S02]  /*0cd0*/  SHF.R.U32.HI R19, RZ, 0x1f, R18 ;  /* 0x0000001fff137819 */ /* 0x000fe40000011612 */
[----:B------:R-:W-:Y:S01]  /*0ce0*/  SHF.R.U32.HI R4, RZ, 0x1f, R21 ;  /* 0x0000001fff047819 */ /* 0x000fe20000011615 */
[----:B------:R-:W0:Y:S01]  /*0cf0*/  LDS R23, [R23] ;  /* 0x0000000017177984 */ /* 0x000e220000000800 */
[----:B------:R-:W-:Y:S02]  /*0d00*/  LOP3.LUT R6, R6, 0x1c, RZ, 0xc0, !PT ;  /* 0x0000001c06067812 */ /* 0x000fe400078ec0ff */
[----:B------:R-:W-:-:S02]  /*0d10*/  LOP3.LUT R9, R9, 0x2c, RZ, 0xc0, !PT ;  /* 0x0000002c09097812 */ /* 0x000fc400078ec0ff */
[----:B------:R-:W-:Y:S01]  /*0d20*/  ISETP.GE.AND P0, PT, R3, 0x3c1, PT ;  /* 0x000003c10300780c */ /* 0x000fe20003f06270 */
[----:B--2---:R-:W-:Y:S01]  /*0d30*/  IMAD R22, R17, -0x140, R2 ;  /* 0xfffffec011167824 */ /* 0x004fe200078e0202 */
[----:B------:R-:W-:Y:S01]  /*0d40*/  LEA.HI.SX32 R7, R18, R19, 0x19 ;  /* 0x0000001312077211 */ /* 0x000fe200078fcaff */
[----:B------:R-:W-:Y:S01]  /*0d50*/  IMAD.HI R19, R12, 0x66666667, RZ ;  /* 0x666666670c137827 */ /* 0x000fe200078e02ff */
[----:B------:R-:W-:Y:S01]  /*0d60*/  SHF.R.U32.HI R25, RZ, 0x1f, R20 ;  /* 0x0000001fff197819 */ /* 0x000fe20000011614 */
[----:B------:R-:W-:Y:S01]  /*0d70*/  LDS R10, [R10+0x600] ;  /* 0x000600000a0a7984 */ /* 0x000fe20000000800 */
[----:B------:R-:W-:Y:S01]  /*0d80*/  LEA.HI.SX32 R21, R21, R4, 0x19 ;  /* 0x0000000415157211 */ /* 0x000fe200078fcaff */
[----:B------:R-:W-:Y:S01]  /*0d90*/  VIADD R6, R6, UR4 ;  /* 0x0000000406067c36 */ /* 0x000fe20008000000 */
[----:B------:R-:W1:Y:S01]  /*0da0*/  LDC.64 R4, c[0x0][0x238] ;  /* 0x00008e00ff047b82 */ /* 0x000e620000000a00 */
[----:B------:R-:W-:Y:S01]  /*0db0*/  VIADD R9, R9, UR4 ;  /* 0x0000000409097c36 */ /* 0x000fe20008000000 */
[----:B------:R-:W-:Y:S01]  /*0dc0*/  LEA.HI.SX32 R16, R20, R25, 0x19 ;  /* 0x0000001914107211 */ /* 0x000fe200078fcaff */
[C---:B------:R-:W-:Y:S01]  /*0dd0*/  IMAD R6, R0.reuse, 0x4, R6 ;  /* 0x0000000400067824 */ /* 0x040fe200078e0206 */
[----:B------:R-:W-:Y:S01]  /*0de0*/  SHF.R.U32.HI R18, RZ, 0x1f, R19 ;  /* 0x0000001fff127819 */ /* 0x000fe20000011613 */
[----:B------:R-:W-:Y:S01]  /*0df0*/  IMAD R9, R0, 0x4, R9 ;  /* 0x0000000400097824 */ /* 0x000fe200078e0209 */
[----:B------:R-:W-:Y:S01]  /*0e00*/  ISETP.LT.AND P6, PT, R13, 0x500, !P0 ;  /* 0x000005000d00780c */ /* 0x000fe200047c1270 */
[----:B------:R-:W-:Y:S01]  /*0e10*/  IMAD R20, R16, -0x140, R13 ;  /* 0xfffffec010147824 */ /* 0x000fe200078e020d */
[----:B------:R-:W-:Y:S01]  /*0e20*/  LOP3.LUT R29, R0, 0x380, RZ, 0xfc, !PT ;  /* 0x00000380001d7812 */ /* 0x000fe200078efcff */
[----:B------:R-:W-:Y:S01]  /*0e30*/  LDS R11, [R11+0x800] ;  /* 0x000800000b0b7984 */ /* 0x000fe20000000800 */
[----:B------:R-:W-:-:S02]  /*0e40*/  LOP3.LUT R13, R2, 0x14, RZ, 0xfc, !PT ;  /* 0x00000014020d7812 */ /* 0x000fc400078efcff */
[----:B------:R-:W-:Y:S01]  /*0e50*/  LEA.HI.SX32 R19, R19, R18, 0x19 ;  /* 0x0000001213137211 */ /* 0x000fe200078fcaff */
[--C-:B------:R-:W-:Y:S01]  /*0e60*/  IMAD R22, R22, 0x3c1, R3.reuse ;  /* 0x000003c116167824 */ /* 0x100fe200078e0203 */
[----:B------:R1:W2:Y:S01]  /*0e70*/  LDS R18, [R6+0x200] ;  /* 0x0002000006127984 */ /* 0x0002a20000000800 */
[----:B------:R-:W-:Y:S01]  /*0e80*/  IMAD R27, R20, 0x3c1, R3 ;  /* 0x000003c1141b7824 */ /* 0x000fe200078e0203 */
[----:B------:R-:W-:Y:S02]  /*0e90*/  SHF.R.U32.HI R29, RZ, 0x3, R29 ;  /* 0x00000003ff1d7819 */ /* 0x000fe4000001161d */
[----:B------:R-:W3:Y:S01]  /*0ea0*/  LDS R9, [R9+0x400] ;  /* 0x0004000009097984 */ /* 0x000ee20000000800 */
[----:B------:R-:W-:-:S03]  /*0eb0*/  IMAD.HI R20, R13, 0x66666667, RZ ;  /* 0x666666670d147827 */ /* 0x000fc600078e02ff */
[----:B------:R-:W4:Y:S01]  /*0ec0*/  LDS R14, [R14+0xa00] ;  /* 0x000a00000e0e7984 */ /* 0x000f220000000800 */
[----:B------:R-:W-:Y:S01]  /*0ed0*/  IMAD R25, R17, 0x168600, R22 ;  /* 0x0016860011197824 */ /* 0x000fe200078e0216 */
[----:B------:R-:W-:Y:S01]  /*0ee0*/  LOP3.LUT R29, R29, 0x7c, RZ, 0xc0, !PT ;  /* 0x0000007c1d1d7812 */ /* 0x000fe200078ec0ff */
[----:B------:R-:W-:Y:S01]  /*0ef0*/  IMAD R17, R16, 0x168600, R27 ;  /* 0x0016860010117824 */ /* 0x000fe200078e021b */
[----:B------:R-:W5:Y:S01]  /*0f00*/  LDS R15, [R15+0xc00] ;  /* 0x000c00000f0f7984 */ /* 0x000f620000000800 */
[----:B------:R-:W-:Y:S01]  /*0f10*/  IMAD R22, R7, -0x140, R24 ;  /* 0xfffffec007167824 */ /* 0x000fe200078e0218 */
[C---:B------:R-:W-:Y:S02]  /*0f20*/  ISETP.LT.AND P2, PT, R2.reuse, 0x500, !P0 ;  /* 0x000005000200780c */ /* 0x040fe40004741270 */
[----:B------:R-:W-:Y:S01]  /*0f30*/  LOP3.LUT R16, R2, 0x10, RZ, 0xfc, !PT ;  /* 0x0000001002107812 */ /* 0x000fe200078efcff */
[----:B------:R-:W-:Y:S01]  /*0f40*/  IMAD R22, R22, 0x3c1, R3 ;  /* 0x000003c116167824 */ /* 0x000fe200078e0203 */
[----:B------:R-:W-:Y:S01]  /*0f50*/  SHF.R.U32.HI R27, RZ, 0x1f, R20 ;  /* 0x0000001fff1b7819 */ /* 0x000fe20000011614 */
[----:B------:R-:W-:Y:S01]  /*0f60*/  VIADD R29, R29, UR4 ;  /* 0x000000041d1d7c36 */ /* 0x000fe20008000000 */
[----:B------:R-:W-:Y:S01]  /*0f70*/  ISETP.LT.AND P1, PT, R24, 0x500, !P0 ;  /* 0x000005001800780c */ /* 0x000fe20004721270 */
[----:B------:R-:W-:Y:S01]  /*0f80*/  IMAD.HI R24, R16, 0x66666667, RZ ;  /* 0x6666666710187827 */ /* 0x000fe200078e02ff */
[----:B------:R-:W-:-:S03]  /*0f90*/  LEA.HI.SX32 R20, R20, R27, 0x19 ;  /* 0x0000001b14147211 */ /* 0x000fc600078fcaff */
[----:B------:R-:W-:Y:S02]  /*0fa0*/  IMAD R27, R7, 0x168600, R22 ;  /* 0x00168600071b7824 */ /* 0x000fe400078e0216 */
[----:B-1----:R-:W-:-:S04]  /*0fb0*/  IMAD.WIDE R6, R25, 0x4, R4 ;  /* 0x0000000419067825 */ /* 0x002fc800078e0204 */
[----:B------:R-:W-:Y:S01]  /*0fc0*/  IMAD R0, R0, 0x4, R29 ;  /* 0x0000000400007824 */ /* 0x000fe200078e021d */
[----:B------:R-:W-:Y:S01]  /*0fd0*/  SHF.R.U32.HI R29, RZ, 0x1f, R24 ;  /* 0x0000001fff1d7819 */ /* 0x000fe20000011618 */
[----:B0-----:R0:W-:Y:S01]  /*0fe0*/  @P2 STG.E desc[UR6][R6.64], R23 ;  /* 0x0000001706002986 */ /* 0x0011e2000c101906 */
[----:B------:R-:W-:Y:S01]  /*0ff0*/  ISETP.LT.AND P2, PT, R8, 0x500, !P0 ;  /* 0x000005000800780c */ /* 0x000fe20004741270 */
[----:B------:R-:W-:Y:S01]  /*1000*/  IMAD R8, R21, -0x140, R8 ;  /* 0xfffffec015087824 */ /* 0x000fe200078e0208 */
[----:B------:R-:W-:Y:S02]  /*1010*/  LEA.HI.SX32 R25, R24, R29, 0x19 ;  /* 0x0000001d18197211 */ /* 0x000fe400078fcaff */
[----:B------:R-:W-:Y:S01]  /*1020*/  ISETP.LT.AND P5, PT, R16, 0x500, !P0 ;  /* 0x000005001000780c */ /* 0x000fe200047a1270 */
[----:B------:R-:W-:Y:S01]  /*1030*/  IMAD R22, R8, 0x3c1, R3 ;  /* 0x000003c108167824 */ /* 0x000fe200078e0203 */
[----:B------:R-:W-:Y:S01]  /*1040*/  ISETP.LT.AND P3, PT, R12, 0x500, !P0 ;  /* 0x000005000c00780c */ /* 0x000fe20004761270 */
[----:B------:R-:W-:-:S02]  /*1050*/  IMAD R16, R25, -0x140, R16 ;  /* 0xfffffec019107824 */ /* 0x000fc400078e0210 */
[----:B------:R-:W-:Y:S02]  /*1060*/  IMAD R12, R19, -0x140, R12 ;  /* 0xfffffec0130c7824 */ /* 0x000fe400078e020c */
[----:B------:R-:W-:Y:S01]  /*1070*/  IMAD R8, R20, -0x140, R13 ;  /* 0xfffffec014087824 */ /* 0x000fe200078e020d */
[----:B------:R-:W-:Y:S01]  /*1080*/  LOP3.LUT R2, R2, 0x1c, RZ, 0xfc, !PT ;  /* 0x0000001c02027812 */ /* 0x000fe200078efcff */
[--C-:B------:R-:W-:Y:S01]  /*1090*/  IMAD R16, R16, 0x3c1, R3.reuse ;  /* 0x000003c110107824 */ /* 0x100fe200078e0203 */
[----:B------:R-:W-:Y:S01]  /*10a0*/  ISETP.LT.AND P4, PT, R13, 0x500, !P0 ;  /* 0x000005000d00780c */ /* 0x000fe20004781270 */
[--C-:B------:R-:W-:Y:S02]  /*10b0*/  IMAD R12, R12, 0x3c1, R3.reuse ;  /* 0x000003c10c0c7824 */ /* 0x100fe400078e0203 */
[----:B------:R-:W-:Y:S01]  /*10c0*/  IMAD R13, R8, 0x3c1, R3 ;  /* 0x000003c1080d7824 */ /* 0x000fe200078e0203 */
[----:B------:R-:W-:Y:S01]  /*10d0*/  ISETP.LT.AND P0, PT, R2, 0x500, !P0 ;  /* 0x000005000200780c */ /* 0x000fe20004701270 */
[----:B------:R-:W-:-:S02]  /*10e0*/  IMAD R21, R21, 0x168600, R22 ;  /* 0x0016860015157824 */ /* 0x000fc400078e0216 */
[----:B0-----:R-:W-:-:S04]  /*10f0*/  IMAD.WIDE R6, R17, 0x4, R4 ;  /* 0x0000000411067825 */ /* 0x001fc800078e0204 */
[----:B------:R-:W-:Y:S02]  /*1100*/  IMAD R25, R25, 0x168600, R16 ;  /* 0x0016860019197824 */ /* 0x000fe400078e0210 */
[----:B------:R-:W-:Y:S02]  /*1110*/  IMAD R19, R19, 0x168600, R12 ;  /* 0x0016860013137824 */ /* 0x000fe400078e020c */
[----:B------:R-:W-:Y:S02]  /*1120*/  IMAD R17, R20, 0x168600, R13 ;  /* 0x0016860014117824 */ /* 0x000fe400078e020d */
[--C-:B------:R-:W-:Y:S01]  /*1130*/  IMAD.WIDE R12, R27, 0x4, R4.reuse ;  /* 0x000000041b0c7825 */ /* 0x100fe200078e0204 */
[----:B--2---:R0:W-:Y:S03]  /*1140*/  @P6 STG.E desc[UR6][R6.64], R18 ;  /* 0x0000001206006986 */ /* 0x0041e6000c101906 */
[--C-:B------:R-:W-:Y:S01]  /*1150*/  IMAD.WIDE R22, R21, 0x4, R4.reuse ;  /* 0x0000000415167825 */ /* 0x100fe200078e0204 */
[----:B---3--:R0:W-:Y:S03]  /*1160*/  @P1 STG.E desc[UR6][R12.64], R9 ;  /* 0x000000090c001986 */ /* 0x0081e6000c101906 */
[--C-:B------:R-:W-:Y:S01]  /*1170*/  IMAD.WIDE R20, R25, 0x4, R4.reuse ;  /* 0x0000000419147825 */ /* 0x100fe200078e0204 */
[----:B------:R0:W-:Y:S03]  /*1180*/  @P2 STG.E desc[UR6][R22.64], R10 ;  /* 0x0000000a16002986 */ /* 0x0001e6000c101906 */
[--C-:B------:R-:W-:Y:S01]  /*1190*/  IMAD.WIDE R16, R17, 0x4, R4.reuse ;  /* 0x0000000411107825 */ /* 0x100fe200078e0204 */
[----:B------:R0:W-:Y:S03]  /*11a0*/  @P5 STG.E desc[UR6][R20.64], R11 ;  /* 0x0000000b14005986 */ /* 0x0001e6000c101906 */
[----:B------:R-:W-:Y:S01]  /*11b0*/  IMAD.WIDE R24, R19, 0x4, R4 ;  /* 0x0000000413187825 */ /* 0x000fe200078e0204 */
[----:B----4-:R0:W-:Y:S04]  /*11c0*/  @P4 STG.E desc[UR6][R16.64], R14 ;  /* 0x0000000e10004986 */ /* 0x0101e8000c101906 */
[----:B-----5:R0:W-:Y:S02]  /*11d0*/  @P3 STG.E desc[UR6][R24.64], R15 ;  /* 0x0000000f18003986 */ /* 0x0201e4000c101906 */
[----:B0-----:R-:W-:Y:S05]  /*11e0*/  @!P0 EXIT ;  /* 0x000000000000894d */ /* 0x001fea0003800000 */
[----:B0-----:R-:W0:Y:S01]  /*11f0*/  LDS R9, [R0+0xe00] ;  /* 0x000e000000097984 */ /* 0x001e220000000800 */
[----:B------:R-:W-:-:S05]  /*1200*/  IMAD.HI R6, R2, 0x66666667, RZ ;  /* 0x6666666702067827 */ /* 0x000fca00078e02ff */
[----:B------:R-:W-:-:S04]  /*1210*/  SHF.R.U32.HI R7, RZ, 0x1f, R6 ;  /* 0x0000001fff077819 */ /* 0x000fc80000011606 */
[----:B------:R-:W-:-:S05]  /*1220*/  LEA.HI.SX32 R7, R6, R7, 0x19 ;  /* 0x0000000706077211 */ /* 0x000fca00078fcaff */
[----:B------:R-:W-:-:S04]  /*1230*/  IMAD R2, R7, -0x140, R2 ;  /* 0xfffffec007027824 */ /* 0x000fc800078e0202 */
[----:B------:R-:W-:-:S04]  /*1240*/  IMAD R2, R2, 0x3c1, R3 ;  /* 0x000003c102027824 */ /* 0x000fc800078e0203 */
[----:B------:R-:W-:-:S04]  /*1250*/  IMAD R7, R7, 0x168600, R2 ;  /* 0x0016860007077824 */ /* 0x000fc800078e0202 */
[----:B------:R-:W-:-:S05]  /*1260*/  IMAD.WIDE R4, R7, 0x4, R4 ;  /* 0x0000000407047825 */ /* 0x000fca00078e0204 */
[----:B0-----:R-:W-:Y:S01]  /*1270*/  STG.E desc[UR6][R4.64], R9 ;  /* 0x0000000904007986 */ /* 0x001fe2000c101906 */
[----:B------:R-:W-:Y:S05]  /*1280*/  EXIT ;  /* 0x000000000000794d */ /* 0x000fea0003800000 */
.L_x_0:
[----:B------:R-:W-:-:S00]  /*1290*/  BRA `(.L_x_0) ;  /* 0xfffffffc00fc7947 */ /* 0x000fc0000383ffff */
[----:B------:R-:W-:-:S00]  /*12a0*/  NOP ;  /* 0x0000000000007918 */ /* 0x000fc00000000000 */
        /* <DEDUP_REMOVED lines=13> */
.L_x_1:


//--------------------- .nv.global.init           --------------------------
	.section	.nv.global.init,"aw",@progbits
.nv.global.init:
	.type		_$_str,@object
	.size		_$_str,(_$_str_$_2 - _$_str)
_$_str:
        /*0000*/ 	.byte	0x5f, 0x5f, 0x43, 0x55, 0x44, 0x41, 0x5f, 0x46, 0x54, 0x5a, 0x00
	.type		_$_str_$_2,@object
	.size		_$_str_$_2,(.L_1 - _$_str_$_2)
_$_str_$_2:
        /*000b*/ 	.byte	0x5f, 0x5f, 0x43, 0x55, 0x44, 0x41, 0x5f, 0x50, 0x52, 0x45, 0x43, 0x5f, 0x53, 0x51, 0x52, 0x54
        /*001b*/ 	.byte	0x00
.L_1:


//--------------------- .nv.shared.triton_poi_fused__native_batch_norm_legit_no_training_relu_10 --------------------------
	.section	.nv.shared.triton_poi_fused__native_batch_norm_legit_no_training_relu_10,"aw",@nobits
	.sectionflags	@""
	.align	16
	.zero		1024


//--------------------- .nv.constant0.triton_poi_fused__native_batch_norm_legit_no_training_relu_10 --------------------------
	.section	.nv.constant0.triton_poi_fused__native_batch_norm_legit_no_training_relu_10,"a",@progbits
	.sectionflags	@""
	.align	4
.nv.constant0.triton_poi_fused__native_batch_norm_legit_no_training_relu_10:
	.zero		584
